	.headerflags	@"EF_CUDA_TEXMODE_UNIFIED EF_CUDA_64BIT_ADDRESS EF_CUDA_ACCELERATORS EF_CUDA_SM90 EF_CUDA_VIRTUAL_SM(EF_CUDA_SM90)"
	.elftype	@"ET_EXEC"


//--------------------- .nv.info                  --------------------------
	.section	.nv.info,"",@"SHT_CUDA_INFO"
	.align	4


	//----- nvinfo : EIATTR_REGCOUNT
	.align		4
        /*0000*/ 	.byte	0x04, 0x2f
        /*0002*/ 	.short	(.L_1 - .L_0)
	.align		4
.L_0:
        /*0004*/ 	.word	index@(triton_poi_fused_mul_sigmoid_38)
        /*0008*/ 	.word	0x0000000a


	//----- nvinfo : EIATTR_MIN_STACK_SIZE
	.align		4
.L_1:
        /*000c*/ 	.byte	0x04, 0x12
        /*000e*/ 	.short	(.L_3 - .L_2)
	.align		4
.L_2:
        /*0010*/ 	.word	index@(triton_poi_fused_mul_sigmoid_38)
        /*0014*/ 	.word	0x00000000


	//----- nvinfo : EIATTR_FRAME_SIZE
	.align		4
.L_3:
        /*0018*/ 	.byte	0x04, 0x11
        /*001a*/ 	.short	(.L_5 - .L_4)
	.align		4
.L_4:
        /*001c*/ 	.word	index@(triton_poi_fused_mul_sigmoid_38)
        /*0020*/ 	.word	0x00000000


	//----- nvinfo : EIATTR_MIN_STACK_SIZE
	.align		4
.L_5:
        /*0024*/ 	.byte	0x04, 0x12
        /*0026*/ 	.short	(.L_7 - .L_6)
	.align		4
.L_6:
        /*0028*/ 	.word	index@(triton_poi_fused_mul_sigmoid_38)
        /*002c*/ 	.word	0x00000000
.L_7:


//--------------------- .nv.info.triton_poi_fused_mul_sigmoid_38 --------------------------
	.section	.nv.info.triton_poi_fused_mul_sigmoid_38,"",@"SHT_CUDA_INFO"
	.sectionflags	@""
	.align	4


	//----- nvinfo : EIATTR_CUDA_API_VERSION
	.align		4
        /*0000*/ 	.byte	0x04, 0x37
        /*0002*/ 	.short	(.L_9 - .L_8)
.L_8:
        /*0004*/ 	.word	0x0000007c


	//----- nvinfo : EIATTR_KPARAM_INFO
	.align		4
.L_9:
        /*0008*/ 	.byte	0x04, 0x17
        /*000a*/ 	.short	(.L_11 - .L_10)
.L_10:
        /*000c*/ 	.word	0x00000000
        /*0010*/ 	.short	0x0002
        /*0012*/ 	.short	0x0010
        /*0014*/ 	.byte	0x00, 0xf0, 0x11, 0x00


	//----- nvinfo : EIATTR_KPARAM_INFO
	.align		4
.L_11:
        /*0018*/ 	.byte	0x04, 0x17
        /*001a*/ 	.short	(.L_13 - .L_12)
.L_12:
        /*001c*/ 	.word	0x00000000
        /*0020*/ 	.short	0x0001
        /*0022*/ 	.short	0x0008
        /*0024*/ 	.byte	0x00, 0xf4, 0x21, 0x00


	//----- nvinfo : EIATTR_KPARAM_INFO
	.align		4
.L_13:
        /*0028*/ 	.byte	0x04, 0x17
        /*002a*/ 	.short	(.L_15 - .L_14)
.L_14:
        /*002c*/ 	.word	0x00000000
        /*0030*/ 	.short	0x0000
        /*0032*/ 	.short	0x0000
        /*0034*/ 	.byte	0x00, 0xf4, 0x21, 0x00


	//----- nvinfo : EIATTR_SPARSE_MMA_MASK
	.align		4
.L_15:
        /*0038*/ 	.byte	0x03, 0x50
        /*003a*/ 	.short	0x0000


	//----- nvinfo : EIATTR_MAXREG_COUNT
	.align		4
        /*003c*/ 	.byte	0x03, 0x1b
        /*003e*/ 	.short	0x00ff


	//----- nvinfo : EIATTR_EXIT_INSTR_OFFSETS
	.align		4
        /*0040*/ 	.byte	0x04, 0x1c
        /*0042*/ 	.short	(.L_17 - .L_16)


	//   ....[0]....
.L_16:
        /*0044*/ 	.word	0x000001e0


	//   ....[1]....
        /*0048*/ 	.word	0x00000200


	//----- nvinfo : EIATTR_REQNTID
	.align		4
.L_17:
        /*004c*/ 	.byte	0x04, 0x10
        /*004e*/ 	.short	(.L_19 - .L_18)
.L_18:
        /*0050*/ 	.word	0x00000080
        /*0054*/ 	.word	0x00000001
        /*0058*/ 	.word	0x00000001


	//----- nvinfo : EIATTR_CRS_STACK_SIZE
	.align		4
.L_19:
        /*005c*/ 	.byte	0x04, 0x1e
        /*005e*/ 	.short	(.L_21 - .L_20)
.L_20:
        /*0060*/ 	.word	0x00000000


	//----- nvinfo : EIATTR_CBANK_PARAM_SIZE
	.align		4
.L_21:
        /*0064*/ 	.byte	0x03, 0x19
        /*0066*/ 	.short	0x0014


	//----- nvinfo : EIATTR_PARAM_CBANK
	.align		4
        /*0068*/ 	.byte	0x04, 0x0a
        /*006a*/ 	.short	(.L_23 - .L_22)
	.align		4
.L_22:
        /*006c*/ 	.word	index@(.nv.constant0.triton_poi_fused_mul_sigmoid_38)
        /*0070*/ 	.short	0x0210
        /*0072*/ 	.short	0x0014


	//----- nvinfo : EIATTR_SW_WAR
	.align		4
.L_23:
        /*0074*/ 	.byte	0x04, 0x36
        /*0076*/ 	.short	(.L_25 - .L_24)
.L_24:
        /*0078*/ 	.word	0x00000008
.L_25:


//--------------------- .nv.callgraph             --------------------------
	.section	.nv.callgraph,"",@"SHT_CUDA_CALLGRAPH"
	.align	4
	.sectionentsize	8
	.align		4
        /*0000*/ 	.word	0x00000000
	.align		4
        /*0004*/ 	.word	0xffffffff
	.align		4
        /*0008*/ 	.word	0x00000000
	.align		4
        /*000c*/ 	.word	0xfffffffe
	.align		4
        /*0010*/ 	.word	0x00000000
	.align		4
        /*0014*/ 	.word	0xfffffffd
	.align		4
        /*0018*/ 	.word	0x00000000
	.align		4
        /*001c*/ 	.word	0xfffffffc


//--------------------- .text.triton_poi_fused_mul_sigmoid_38 --------------------------
	.section	.text.triton_poi_fused_mul_sigmoid_38,"ax",@progbits
	.align	128
        .global         triton_poi_fused_mul_sigmoid_38
        .type           triton_poi_fused_mul_sigmoid_38,@function
        .size           triton_poi_fused_mul_sigmoid_38,(.L_x_3 - triton_poi_fused_mul_sigmoid_38)
        .other          triton_poi_fused_mul_sigmoid_38,@"STO_CUDA_ENTRY STV_DEFAULT"
triton_poi_fused_mul_sigmoid_38:
.text.triton_poi_fused_mul_sigmoid_38:
[----:B------:R-:W0:Y:S02]  /*0000*/  LDC R1, c[0x0][0x28] ;  /* 0x00000a00ff017b82 */ /* 0x000e240000000800 */
[----:B------:R-:W1:Y:S01]  /*0010*/  S2R R0, SR_TID.X ;  /* 0x0000000000007919 */ /* 0x000e620000002100 */
[----:B------:R-:W-:Y:S01]  /*0020*/  ULDC.64 UR4, c[0x0][0x208] ;  /* 0x0000820000047ab9 */ /* 0x000fe20000000a00 */
[----:B------:R-:W-:Y:S01]  /*0030*/  BSSY B0, `(.L_x_0) ;  /* 0x000000a000007945 */ /* 0x000fe20003800000 */
[----:B------:R-:W2:Y:S01]  /*0040*/  S2R R5, SR_CTAID.X ;  /* 0x0000000000057919 */ /* 0x000ea20000002500 */
[----:B-1----:R-:W-:-:S04]  /*0050*/  LOP3.LUT R0, R0, 0x7f, RZ, 0xc0, !PT ;  /* 0x0000007f00007812 */ /* 0x002fc800078ec0ff */
[----:B--2---:R-:W-:Y:S01]  /*0060*/  LEA R5, R5, R0, 0x7 ;  /* 0x0000000005057211 */ /* 0x004fe200078e38ff */
[----:B------:R-:W-:-:S03]  /*0070*/  HFMA2.MMA R0, -RZ, RZ, 0, 0 ;  /* 0x00000000ff007435 */ /* 0x000fc600000001ff */
[----:B------:R-:W-:-:S13]  /*0080*/  ISETP.GE.AND P0, PT, R5, 0x100, PT ;  /* 0x000001000500780c */ /* 0x000fda0003f06270 */
[----:B------:R-:W-:Y:S05]  /*0090*/  @P0 BRA `(.L_x_1) ;  /* 0x00000000000c0947 */ /* 0x000fea0003800000 */
[----:B------:R-:W1:Y:S02]  /*00a0*/  LDC.64 R2, c[0x0][0x210] ;  /* 0x00008400ff027b82 */ /* 0x000e640000000a00 */
[----:B-1----:R-:W-:-:S05]  /*00b0*/  IMAD.WIDE R2, R5, 0x4, R2 ;  /* 0x0000000405027825 */ /* 0x002fca00078e0202 */
[----:B------:R1:W5:Y:S02]  /*00c0*/  LDG.E R0, desc[UR4][R2.64] ;  /* 0x0000000402007981 */ /* 0x000364000c1e1900 */
.L_x_1:
[----:B------:R-:W-:Y:S05]  /*00d0*/  BSYNC B0 ;  /* 0x0000000000007941 */ /* 0x000fea0003800000 */
.L_x_0:
[----:B-1---5:R-:W-:Y:S01]  /*00e0*/  FADD R2, RZ, -R0 ;  /* 0x80000000ff027221 */ /* 0x022fe20000000000 */
[----:B------:R-:W-:-:S03]  /*00f0*/  MOV R7, 0x3e800000 ;  /* 0x3e80000000077802 */ /* 0x000fc60000000f00 */
[----:B------:R-:W-:-:S05]  /*0100*/  FMUL R4, R2, 1.4426950216293334961 ;  /* 0x3fb8aa3b02047820 */ /* 0x000fca0000400000 */
[----:B------:R-:W-:-:S13]  /*0110*/  FSETP.GEU.AND P1, PT, R4, -126, PT ;  /* 0xc2fc00000400780b */ /* 0x000fda0003f2e000 */
[----:B------:R-:W-:-:S04]  /*0120*/  @!P1 FMUL R4, R4, 0.5 ;  /* 0x3f00000004049820 */ /* 0x000fc80000400000 */
[----:B------:R-:W1:Y:S02]  /*0130*/  MUFU.EX2 R2, R4 ;  /* 0x0000000400027308 */ /* 0x000e640000000800 */
[----:B-1----:R-:W-:-:S04]  /*0140*/  @!P1 FMUL R2, R2, R2 ;  /* 0x0000000202029220 */ /* 0x002fc80000400000 */
[----:B------:R-:W-:Y:S02]  /*0150*/  FADD R6, R2, 1 ;  /* 0x3f80000002067421 */ /* 0x000fe40000000000 */
[----:B------:R-:W1:Y:S03]  /*0160*/  LDC.64 R2, c[0x0][0x218] ;  /* 0x00008600ff027b82 */ /* 0x000e660000000a00 */
[----:B------:R-:W-:-:S04]  /*0170*/  FSETP.GT.AND P1, PT, R6, 8.50705917302346158658e+37, PT ;  /* 0x7e8000000600780b */ /* 0x000fc80003f24000 */
[----:B------:R-:W-:-:S09]  /*0180*/  FSEL R7, R7, 1, P1 ;  /* 0x3f80000007077808 */ /* 0x000fd20000800000 */
[----:B------:R-:W-:-:S06]  /*0190*/  @P1 FMUL R6, R6, 0.25 ;  /* 0x3e80000006061820 */ /* 0x000fcc0000400000 */
[----:B------:R-:W2:Y:S01]  /*01a0*/  MUFU.RCP R6, R6 ;  /* 0x0000000600067308 */ /* 0x000ea20000001000 */
[----:B-1----:R-:W-:-:S04]  /*01b0*/  IMAD.WIDE R2, R5, 0x4, R2 ;  /* 0x0000000405027825 */ /* 0x002fc800078e0202 */
[----:B--2---:R-:W-:-:S04]  /*01c0*/  FMUL R7, R6, R7 ;  /* 0x0000000706077220 */ /* 0x004fc80000400000 */
[----:B------:R-:W-:Y:S01]  /*01d0*/  FMUL R7, R7, R0 ;  /* 0x0000000007077220 */ /* 0x000fe20000400000 */
[----:B------:R-:W-:Y:S06]  /*01e0*/  @P0 EXIT ;  /* 0x000000000000094d */ /* 0x000fec0003800000 */
[----:B------:R-:W-:Y:S01]  /*01f0*/  STG.E desc[UR4][R2.64], R7 ;  /* 0x0000000702007986 */ /* 0x000fe2000c101904 */
[----:B------:R-:W-:Y:S05]  /*0200*/  EXIT ;  /* 0x000000000000794d */ /* 0x000fea0003800000 */
.L_x_2:
[----:B------:R-:W-:-:S00]  /*0210*/  BRA `(.L_x_2) ;  /* 0xfffffffc00fc7947 */ /* 0x000fc0000383ffff */
[----:B------:R-:W-:-:S00]  /*0220*/  NOP ;  /* 0x0000000000007918 */ /* 0x000fc00000000000 */
        /* <DEDUP_REMOVED lines=13> */
.L_x_3:


//--------------------- .nv.constant0.triton_poi_fused_mul_sigmoid_38 --------------------------
	.section	.nv.constant0.triton_poi_fused_mul_sigmoid_38,"a",@progbits
	.sectionflags	@""
	.align	4
.nv.constant0.triton_poi_fused_mul_sigmoid_38:
	.zero		548
